	.headerflags	@"EF_CUDA_TEXMODE_UNIFIED EF_CUDA_64BIT_ADDRESS EF_CUDA_ACCELERATORS EF_CUDA_SM90 EF_CUDA_VIRTUAL_SM(EF_CUDA_SM90)"
	.elftype	@"ET_EXEC"


//--------------------- .nv.info                  --------------------------
	.section	.nv.info,"",@"SHT_CUDA_INFO"
	.align	4


	//----- nvinfo : EIATTR_REGCOUNT
	.align		4
        /*0000*/ 	.byte	0x04, 0x2f
        /*0002*/ 	.short	(.L_1 - .L_0)
	.align		4
.L_0:
        /*0004*/ 	.word	index@(triton_poi_fused_convolution_4)
        /*0008*/ 	.word	0x00000020


	//----- nvinfo : EIATTR_MIN_STACK_SIZE
	.align		4
.L_1:
        /*000c*/ 	.byte	0x04, 0x12
        /*000e*/ 	.short	(.L_3 - .L_2)
	.align		4
.L_2:
        /*0010*/ 	.word	index@(triton_poi_fused_convolution_4)
        /*0014*/ 	.word	0x00000000


	//----- nvinfo : EIATTR_FRAME_SIZE
	.align		4
.L_3:
        /*0018*/ 	.byte	0x04, 0x11
        /*001a*/ 	.short	(.L_5 - .L_4)
	.align		4
.L_4:
        /*001c*/ 	.word	index@(triton_poi_fused_convolution_4)
        /*0020*/ 	.word	0x00000000


	//----- nvinfo : EIATTR_MIN_STACK_SIZE
	.align		4
.L_5:
        /*0024*/ 	.byte	0x04, 0x12
        /*0026*/ 	.short	(.L_7 - .L_6)
	.align		4
.L_6:
        /*0028*/ 	.word	index@(triton_poi_fused_convolution_4)
        /*002c*/ 	.word	0x00000000
.L_7:


//--------------------- .nv.info.triton_poi_fused_convolution_4 --------------------------
	.section	.nv.info.triton_poi_fused_convolution_4,"",@"SHT_CUDA_INFO"
	.sectionflags	@""
	.align	4


	//----- nvinfo : EIATTR_CUDA_API_VERSION
	.align		4
        /*0000*/ 	.byte	0x04, 0x37
        /*0002*/ 	.short	(.L_9 - .L_8)
.L_8:
        /*0004*/ 	.word	0x0000007c


	//----- nvinfo : EIATTR_KPARAM_INFO
	.align		4
.L_9:
        /*0008*/ 	.byte	0x04, 0x17
        /*000a*/ 	.short	(.L_11 - .L_10)
.L_10:
        /*000c*/ 	.word	0x00000000
        /*0010*/ 	.short	0x0004
        /*0012*/ 	.short	0x001c
        /*0014*/ 	.byte	0x00, 0xf0, 0x11, 0x00


	//----- nvinfo : EIATTR_KPARAM_INFO
	.align		4
.L_11:
        /*0018*/ 	.byte	0x04, 0x17
        /*001a*/ 	.short	(.L_13 - .L_12)
.L_12:
        /*001c*/ 	.word	0x00000000
        /*0020*/ 	.short	0x0003
        /*0022*/ 	.short	0x0018
        /*0024*/ 	.byte	0x00, 0xf0, 0x11, 0x00


	//----- nvinfo : EIATTR_KPARAM_INFO
	.align		4
.L_13:
        /*0028*/ 	.byte	0x04, 0x17
        /*002a*/ 	.short	(.L_15 - .L_14)
.L_14:
        /*002c*/ 	.word	0x00000000
        /*0030*/ 	.short	0x0002
        /*0032*/ 	.short	0x0010
        /*0034*/ 	.byte	0x00, 0xf4, 0x21, 0x00


	//----- nvinfo : EIATTR_KPARAM_INFO
	.align		4
.L_15:
        /*0038*/ 	.byte	0x04, 0x17
        /*003a*/ 	.short	(.L_17 - .L_16)
.L_16:
        /*003c*/ 	.word	0x00000000
        /*0040*/ 	.short	0x0001
        /*0042*/ 	.short	0x0008
        /*0044*/ 	.byte	0x00, 0xf4, 0x21, 0x00


	//----- nvinfo : EIATTR_KPARAM_INFO
	.align		4
.L_17:
        /*0048*/ 	.byte	0x04, 0x17
        /*004a*/ 	.short	(.L_19 - .L_18)
.L_18:
        /*004c*/ 	.word	0x00000000
        /*0050*/ 	.short	0x0000
        /*0052*/ 	.short	0x0000
        /*0054*/ 	.byte	0x00, 0xf4, 0x21, 0x00


	//----- nvinfo : EIATTR_SPARSE_MMA_MASK
	.align		4
.L_19:
        /*0058*/ 	.byte	0x03, 0x50
        /*005a*/ 	.short	0x0000


	//----- nvinfo : EIATTR_MAXREG_COUNT
	.align		4
        /*005c*/ 	.byte	0x03, 0x1b
        /*005e*/ 	.short	0x00ff


	//----- nvinfo : EIATTR_EXIT_INSTR_OFFSETS
	.align		4
        /*0060*/ 	.byte	0x04, 0x1c
        /*0062*/ 	.short	(.L_21 - .L_20)


	//   ....[0]....
.L_20:
        /*0064*/ 	.word	0x00000b30


	//   ....[1]....
        /*0068*/ 	.word	0x00000b50


	//----- nvinfo : EIATTR_REQNTID
	.align		4
.L_21:
        /*006c*/ 	.byte	0x04, 0x10
        /*006e*/ 	.short	(.L_23 - .L_22)
.L_22:
        /*0070*/ 	.word	0x00000100
        /*0074*/ 	.word	0x00000001
        /*0078*/ 	.word	0x00000001


	//----- nvinfo : EIATTR_CBANK_PARAM_SIZE
	.align		4
.L_23:
        /*007c*/ 	.byte	0x03, 0x19
        /*007e*/ 	.short	0x0020


	//----- nvinfo : EIATTR_PARAM_CBANK
	.align		4
        /*0080*/ 	.byte	0x04, 0x0a
        /*0082*/ 	.short	(.L_25 - .L_24)
	.align		4
.L_24:
        /*0084*/ 	.word	index@(.nv.constant0.triton_poi_fused_convolution_4)
        /*0088*/ 	.short	0x0210
        /*008a*/ 	.short	0x0020


	//----- nvinfo : EIATTR_SW_WAR
	.align		4
.L_25:
        /*008c*/ 	.byte	0x04, 0x36
        /*008e*/ 	.short	(.L_27 - .L_26)
.L_26:
        /*0090*/ 	.word	0x00000008
.L_27:


//--------------------- .nv.callgraph             --------------------------
	.section	.nv.callgraph,"",@"SHT_CUDA_CALLGRAPH"
	.align	4
	.sectionentsize	8
	.align		4
        /*0000*/ 	.word	0x00000000
	.align		4
        /*0004*/ 	.word	0xffffffff
	.align		4
        /*0008*/ 	.word	0x00000000
	.align		4
        /*000c*/ 	.word	0xfffffffe
	.align		4
        /*0010*/ 	.word	0x00000000
	.align		4
        /*0014*/ 	.word	0xfffffffd
	.align		4
        /*0018*/ 	.word	0x00000000
	.align		4
        /*001c*/ 	.word	0xfffffffc


//--------------------- .text.triton_poi_fused_convolution_4 --------------------------
	.section	.text.triton_poi_fused_convolution_4,"ax",@progbits
	.sectionflags	@"SHF_BARRIERS=1"
	.align	128
        .global         triton_poi_fused_convolution_4
        .type           triton_poi_fused_convolution_4,@function
        .size           triton_poi_fused_convolution_4,(.L_x_1 - triton_poi_fused_convolution_4)
        .other          triton_poi_fused_convolution_4,@"STO_CUDA_ENTRY STV_DEFAULT"
triton_poi_fused_convolution_4:
.text.triton_poi_fused_convolution_4:
[----:B------:R-:W0:Y:S01]  /*0000*/  LDC R1, c[0x0][0x28] ;  /* 0x00000a00ff017b82 */ /* 0x000e220000000800 */
[----:B------:R-:W1:Y:S07]  /*0010*/  S2R R0, SR_TID.X ;  /* 0x0000000000007919 */ /* 0x000e6e0000002100 */
[----:B------:R-:W2:Y:S01]  /*0020*/  LDC.64 R12, c[0x0][0x210] ;  /* 0x00008400ff0c7b82 */ /* 0x000ea20000000a00 */
[----:B------:R-:W-:Y:S01]  /*0030*/  CS2R R22, SRZ ;  /* 0x0000000000167805 */ /* 0x000fe2000001ff00 */
[----:B------:R-:W-:Y:S01]  /*0040*/  IMAD.MOV.U32 R2, RZ, RZ, RZ ;  /* 0x000000ffff027224 */ /* 0x000fe200078e00ff */
[----:B------:R-:W3:Y:S01]  /*0050*/  S2R R5, SR_CTAID.X ;  /* 0x0000000000057919 */ /* 0x000ee20000002500 */
[----:B------:R-:W-:Y:S01]  /*0060*/  IMAD.MOV.U32 R4, RZ, RZ, RZ ;  /* 0x000000ffff047224 */ /* 0x000fe200078e00ff */
[----:B------:R-:W-:Y:S01]  /*0070*/  ULDC.64 UR6, c[0x0][0x208] ;  /* 0x0000820000067ab9 */ /* 0x000fe20000000a00 */
[----:B------:R-:W-:Y:S01]  /*0080*/  IMAD.MOV.U32 R11, RZ, RZ, RZ ;  /* 0x000000ffff0b7224 */ /* 0x000fe200078e00ff */
[----:B------:R-:W4:Y:S01]  /*0090*/  S2R R3, SR_CTAID.Y ;  /* 0x0000000000037919 */ /* 0x000f220000002600 */
[----:B-1----:R-:W-:Y:S01]  /*00a0*/  SHF.R.U32.HI R28, RZ, 0x4, R0 ;  /* 0x00000004ff1c7819 */ /* 0x002fe20000011600 */
[----:B---3--:R-:W-:-:S03]  /*00b0*/  IMAD.SHL.U32 R5, R5, 0x10, RZ ;  /* 0x0000001005057824 */ /* 0x008fc600078e00ff */
[----:B------:R-:W-:-:S04]  /*00c0*/  SGXT.U32 R28, R28, 0x4 ;  /* 0x000000041c1c781a */ /* 0x000fc80000000000 */
[----:B----4-:R-:W-:Y:S02]  /*00d0*/  PRMT R28, R28, 0x6540, R3 ;  /* 0x000065401c1c7816 */ /* 0x010fe40000000003 */
[----:B------:R-:W-:Y:S02]  /*00e0*/  LOP3.LUT R29, R5, 0xf, R0, 0xf8, !PT ;  /* 0x0000000f051d7812 */ /* 0x000fe400078ef800 */
[C---:B------:R-:W-:Y:S02]  /*00f0*/  LOP3.LUT R14, R28.reuse, 0x40, RZ, 0xfc, !PT ;  /* 0x000000401c0e7812 */ /* 0x040fe400078efcff */
[----:B------:R-:W-:Y:S02]  /*0100*/  ISETP.GE.AND P0, PT, R29, 0x9, PT ;  /* 0x000000091d00780c */ /* 0x000fe40003f06270 */
[----:B------:R-:W-:Y:S01]  /*0110*/  LOP3.LUT R8, R28, 0x20, RZ, 0xfc, !PT ;  /* 0x000000201c087812 */ /* 0x000fe200078efcff */
[----:B------:R-:W-:Y:S01]  /*0120*/  IMAD R15, R14, 0x9, R29 ;  /* 0x000000090e0f7824 */ /* 0x000fe200078e021d */
[----:B------:R-:W-:-:S02]  /*0130*/  LOP3.LUT R6, R28, 0x10, RZ, 0xfc, !PT ;  /* 0x000000101c067812 */ /* 0x000fc400078efcff */
[----:B------:R-:W-:Y:S01]  /*0140*/  LOP3.LUT R16, R28, 0x50, RZ, 0xfc, !PT ;  /* 0x000000501c107812 */ /* 0x000fe200078efcff */
[--C-:B------:R-:W-:Y:S01]  /*0150*/  IMAD R19, R8, 0x9, R29.reuse ;  /* 0x0000000908137824 */ /* 0x100fe200078e021d */
[----:B------:R-:W-:Y:S01]  /*0160*/  LOP3.LUT R10, R28, 0x30, RZ, 0xfc, !PT ;  /* 0x000000301c0a7812 */ /* 0x000fe200078efcff */
[----:B------:R-:W-:Y:S01]  /*0170*/  IMAD R21, R6, 0x9, R29 ;  /* 0x0000000906157824 */ /* 0x000fe200078e021d */
[C---:B------:R-:W-:Y:S01]  /*0180*/  LOP3.LUT R8, R28.reuse, 0x60, RZ, 0xfc, !PT ;  /* 0x000000601c087812 */ /* 0x040fe200078efcff */
[----:B--2---:R-:W-:Y:S01]  /*0190*/  IMAD.WIDE R14, R15, 0x4, R12 ;  /* 0x000000040f0e7825 */ /* 0x004fe200078e020c */
[----:B------:R-:W-:-:S03]  /*01a0*/  LOP3.LUT R24, R28, 0x70, RZ, 0xfc, !PT ;  /* 0x000000701c187812 */ /* 0x000fc600078efcff */
[--C-:B------:R-:W-:Y:S01]  /*01b0*/  IMAD R17, R16, 0x9, R29.reuse ;  /* 0x0000000910117824 */ /* 0x100fe200078e021d */
[----:B------:R-:W-:Y:S01]  /*01c0*/  LOP3.LUT R26, R28, 0x80, RZ, 0xfc, !PT ;  /* 0x000000801c1a7812 */ /* 0x000fe200078efcff */
[----:B------:R-:W-:Y:S01]  /*01d0*/  IMAD R7, R10, 0x9, R29 ;  /* 0x000000090a077824 */ /* 0x000fe200078e021d */
[----:B------:R1:W2:Y:S01]  /*01e0*/  @!P0 LDG.E.EL R22, desc[UR6][R14.64] ;  /* 0x000000060e168981 */ /* 0x0002a2000c2e1900 */
[----:B------:R-:W-:-:S04]  /*01f0*/  IMAD.WIDE R20, R21, 0x4, R12 ;  /* 0x0000000415147825 */ /* 0x000fc800078e020c */
[----:B------:R-:W-:Y:S01]  /*0200*/  IMAD.WIDE R18, R19, 0x4, R12 ;  /* 0x0000000413127825 */ /* 0x000fe200078e020c */
[----:B------:R3:W4:Y:S03]  /*0210*/  @!P0 LDG.E.EL R2, desc[UR6][R20.64] ;  /* 0x0000000614028981 */ /* 0x000726000c2e1900 */
[----:B------:R-:W-:Y:S01]  /*0220*/  IMAD R25, R8, 0x9, R29 ;  /* 0x0000000908197824 */ /* 0x000fe200078e021d */
[C---:B------:R-:W-:Y:S01]  /*0230*/  LOP3.LUT R8, R28.reuse, 0x90, RZ, 0xfc, !PT ;  /* 0x000000901c087812 */ /* 0x040fe200078efcff */
[--C-:B------:R-:W-:Y:S01]  /*0240*/  IMAD.WIDE R16, R17, 0x4, R12.reuse ;  /* 0x0000000411107825 */ /* 0x100fe200078e020c */
[----:B-1----:R-:W-:Y:S01]  /*0250*/  LOP3.LUT R14, R28, 0xa0, RZ, 0xfc, !PT ;  /* 0x000000a01c0e7812 */ /* 0x002fe200078efcff */
[----:B------:R1:W5:Y:S02]  /*0260*/  @!P0 LDG.E.EL R4, desc[UR6][R18.64] ;  /* 0x0000000612048981 */ /* 0x000364000c2e1900 */
[----:B------:R-:W-:Y:S01]  /*0270*/  IMAD.WIDE R6, R7, 0x4, R12 ;  /* 0x0000000407067825 */ /* 0x000fe200078e020c */
[----:B------:R-:W-:Y:S01]  /*0280*/  HFMA2.MMA R10, -RZ, RZ, 0, 0 ;  /* 0x00000000ff0a7435 */ /* 0x000fe200000001ff */
[----:B------:R1:W5:Y:S02]  /*0290*/  @!P0 LDG.E.EL R11, desc[UR6][R16.64] ;  /* 0x00000006100b8981 */ /* 0x000364000c2e1900 */
[----:B---3--:R-:W-:-:S02]  /*02a0*/  IMAD R21, R24, 0x9, R29 ;  /* 0x0000000918157824 */ /* 0x008fc400078e021d */
[--C-:B------:R-:W-:Y:S01]  /*02b0*/  IMAD R15, R8, 0x9, R29.reuse ;  /* 0x00000009080f7824 */ /* 0x100fe200078e021d */
[----:B------:R3:W5:Y:S01]  /*02c0*/  @!P0 LDG.E.EL R23, desc[UR6][R6.64] ;  /* 0x0000000606178981 */ /* 0x000762000c2e1900 */
[--C-:B-1----:R-:W-:Y:S02]  /*02d0*/  IMAD R19, R26, 0x9, R29.reuse ;  /* 0x000000091a137824 */ /* 0x102fe400078e021d */
[----:B------:R-:W-:Y:S02]  /*02e0*/  IMAD.MOV.U32 R9, RZ, RZ, RZ ;  /* 0x000000ffff097224 */ /* 0x000fe400078e00ff */
[----:B0-----:R-:W-:Y:S01]  /*02f0*/  IMAD R17, R14, 0x9, R29 ;  /* 0x000000090e117824 */ /* 0x001fe200078e021d */
[C---:B------:R-:W-:Y:S01]  /*0300*/  LOP3.LUT R26, R28.reuse, 0xb0, RZ, 0xfc, !PT ;  /* 0x000000b01c1a7812 */ /* 0x040fe200078efcff */
[--C-:B------:R-:W-:Y:S01]  /*0310*/  IMAD.WIDE R20, R21, 0x4, R12.reuse ;  /* 0x0000000415147825 */ /* 0x100fe200078e020c */
[----:B------:R-:W-:Y:S02]  /*0320*/  LOP3.LUT R27, R28, 0xc0, RZ, 0xfc, !PT ;  /* 0x000000c01c1b7812 */ /* 0x000fe400078efcff */
[----:B---3--:R-:W-:Y:S01]  /*0330*/  CS2R R6, SRZ ;  /* 0x0000000000067805 */ /* 0x008fe2000001ff00 */
[--C-:B------:R-:W-:Y:S01]  /*0340*/  IMAD.WIDE R18, R19, 0x4, R12.reuse ;  /* 0x0000000413127825 */ /* 0x100fe200078e020c */
[----:B------:R-:W3:Y:S03]  /*0350*/  @!P0 LDG.E.EL R9, desc[UR6][R20.64] ;  /* 0x0000000614098981 */ /* 0x000ee6000c2e1900 */
[----:B------:R-:W-:Y:S01]  /*0360*/  IMAD.MOV.U32 R8, RZ, RZ, RZ ;  /* 0x000000ffff087224 */ /* 0x000fe200078e00ff */
[----:B------:R0:W3:Y:S01]  /*0370*/  @!P0 LDG.E.EL R6, desc[UR6][R18.64] ;  /* 0x0000000612068981 */ /* 0x0000e2000c2e1900 */
[----:B------:R-:W-:-:S04]  /*0380*/  IMAD.WIDE R24, R25, 0x4, R12 ;  /* 0x0000000419187825 */ /* 0x000fc800078e020c */
[--C-:B------:R-:W-:Y:S01]  /*0390*/  IMAD.WIDE R14, R15, 0x4, R12.reuse ;  /* 0x000000040f0e7825 */ /* 0x100fe200078e020c */
[----:B------:R1:W3:Y:S03]  /*03a0*/  @!P0 LDG.E.EL R10, desc[UR6][R24.64] ;  /* 0x00000006180a8981 */ /* 0x0002e6000c2e1900 */
[----:B------:R-:W-:Y:S01]  /*03b0*/  IMAD.WIDE R16, R17, 0x4, R12 ;  /* 0x0000000411107825 */ /* 0x000fe200078e020c */
[----:B------:R1:W3:Y:S03]  /*03c0*/  @!P0 LDG.E.EL R8, desc[UR6][R14.64] ;  /* 0x000000060e088981 */ /* 0x0002e6000c2e1900 */
[--C-:B0-----:R-:W-:Y:S01]  /*03d0*/  IMAD R19, R26, 0x9, R29.reuse ;  /* 0x000000091a137824 */ /* 0x101fe200078e021d */
[----:B------:R0:W3:Y:S01]  /*03e0*/  @!P0 LDG.E.EL R7, desc[UR6][R16.64] ;  /* 0x0000000610078981 */ /* 0x0000e2000c2e1900 */
[----:B------:R-:W-:Y:S01]  /*03f0*/  IMAD R21, R27, 0x9, R29 ;  /* 0x000000091b157824 */ /* 0x000fe200078e021d */
[----:B-1----:R-:W-:-:S02]  /*0400*/  LOP3.LUT R24, R28, 0xd0, RZ, 0xfc, !PT ;  /* 0x000000d01c187812 */ /* 0x002fc400078efcff */
[----:B------:R-:W-:Y:S02]  /*0410*/  CS2R R26, SRZ ;  /* 0x00000000001a7805 */ /* 0x000fe4000001ff00 */
[C---:B------:R-:W-:Y:S01]  /*0420*/  LOP3.LUT R14, R28.reuse, 0xe0, RZ, 0xfc, !PT ;  /* 0x000000e01c0e7812 */ /* 0x040fe200078efcff */
[----:B------:R-:W-:Y:S01]  /*0430*/  IMAD.WIDE R18, R19, 0x4, R12 ;  /* 0x0000000413127825 */ /* 0x000fe200078e020c */
[----:B0-----:R-:W-:-:S03]  /*0440*/  LOP3.LUT R16, R28, 0xf0, RZ, 0xfc, !PT ;  /* 0x000000f01c107812 */ /* 0x001fc600078efcff */
[----:B------:R-:W-:Y:S01]  /*0450*/  IMAD.WIDE R20, R21, 0x4, R12 ;  /* 0x0000000415147825 */ /* 0x000fe200078e020c */
[----:B------:R0:W3:Y:S03]  /*0460*/  @!P0 LDG.E.EL R26, desc[UR6][R18.64] ;  /* 0x00000006121a8981 */ /* 0x0000e6000c2e1900 */
[--C-:B------:R-:W-:Y:S01]  /*0470*/  IMAD R25, R24, 0x9, R29.reuse ;  /* 0x0000000918197824 */ /* 0x100fe200078e021d */
[----:B------:R1:W3:Y:S01]  /*0480*/  @!P0 LDG.E.EL R27, desc[UR6][R20.64] ;  /* 0x00000006141b8981 */ /* 0x0002e2000c2e1900 */
[--C-:B------:R-:W-:Y:S02]  /*0490*/  IMAD R15, R28, 0x9, R29.reuse ;  /* 0x000000091c0f7824 */ /* 0x100fe400078e021d */
[--C-:B------:R-:W-:Y:S02]  /*04a0*/  IMAD R17, R14, 0x9, R29.reuse ;  /* 0x000000090e117824 */ /* 0x100fe400078e021d */
[----:B------:R-:W-:Y:S01]  /*04b0*/  IMAD R29, R16, 0x9, R29 ;  /* 0x00000009101d7824 */ /* 0x000fe200078e021d */
[----:B0-----:R-:W-:Y:S01]  /*04c0*/  CS2R R18, SRZ ;  /* 0x0000000000127805 */ /* 0x001fe2000001ff00 */
[----:B------:R-:W-:Y:S01]  /*04d0*/  IMAD.WIDE R24, R25, 0x4, R12 ;  /* 0x0000000419187825 */ /* 0x000fe200078e020c */
[----:B-1----:R-:W-:-:S03]  /*04e0*/  CS2R R20, SRZ ;  /* 0x0000000000147805 */ /* 0x002fc6000001ff00 */
[--C-:B------:R-:W-:Y:S01]  /*04f0*/  IMAD.WIDE R16, R17, 0x4, R12.reuse ;  /* 0x0000000411107825 */ /* 0x100fe200078e020c */
[----:B------:R-:W3:Y:S03]  /*0500*/  @!P0 LDG.E.EL R18, desc[UR6][R24.64] ;  /* 0x0000000618128981 */ /* 0x000ee6000c2e1900 */
[--C-:B------:R-:W-:Y:S01]  /*0510*/  IMAD.WIDE R14, R15, 0x4, R12.reuse ;  /* 0x000000040f0e7825 */ /* 0x100fe200078e020c */
[----:B------:R-:W3:Y:S03]  /*0520*/  @!P0 LDG.E.EL R19, desc[UR6][R16.64] ;  /* 0x0000000610138981 */ /* 0x000ee6000c2e1900 */
[----:B------:R-:W-:Y:S01]  /*0530*/  IMAD.WIDE R12, R29, 0x4, R12 ;  /* 0x000000041d0c7825 */ /* 0x000fe200078e020c */
[----:B------:R-:W3:Y:S04]  /*0540*/  @!P0 LDG.E.EL R20, desc[UR6][R14.64] ;  /* 0x000000060e148981 */ /* 0x000ee8000c2e1900 */
[----:B------:R0:W3:Y:S01]  /*0550*/  @!P0 LDG.E.EL R21, desc[UR6][R12.64] ;  /* 0x000000060c158981 */ /* 0x0000e2000c2e1900 */
[----:B------:R-:W1:Y:S01]  /*0560*/  S2R R28, SR_TID.X ;  /* 0x00000000001c7919 */ /* 0x000e620000002100 */
[----:B------:R-:W1:Y:S01]  /*0570*/  S2UR UR5, SR_CgaCtaId ;  /* 0x00000000000579c3 */ /* 0x000e620000008800 */
[----:B------:R-:W-:Y:S01]  /*0580*/  UMOV UR4, 0x400 ;  /* 0x0000040000047882 */ /* 0x000fe20000000000 */
[----:B0-----:R-:W-:Y:S01]  /*0590*/  SHF.L.U32 R12, R0, 0x2, RZ ;  /* 0x00000002000c7819 */ /* 0x001fe200000006ff */
[----:B-1----:R-:W-:Y:S01]  /*05a0*/  UPRMT UR4, UR5, 0x654, UR4 ;  /* 0x0000065405047896 */ /* 0x002fe20008000004 */
[----:B------:R-:W-:Y:S01]  /*05b0*/  IMAD.SHL.U32 R24, R28, 0x100, RZ ;  /* 0x000001001c187824 */ /* 0x000fe200078e00ff */
[----:B------:R-:W-:-:S04]  /*05c0*/  SHF.R.U32.HI R25, RZ, 0x4, R28 ;  /* 0x00000004ff197819 */ /* 0x000fc8000001161c */
[----:B------:R-:W-:Y:S02]  /*05d0*/  SGXT.U32 R25, R25, 0x4 ;  /* 0x000000041919781a */ /* 0x000fe40000000000 */
[----:B------:R-:W-:-:S04]  /*05e0*/  LOP3.LUT R24, R24, 0xf00, RZ, 0xc0, !PT ;  /* 0x00000f0018187812 */ /* 0x000fc800078ec0ff */
[C---:B------:R-:W-:Y:S02]  /*05f0*/  LOP3.LUT R16, R24.reuse, R25, RZ, 0xfc, !PT ;  /* 0x0000001918107212 */ /* 0x040fe400078efcff */
[----:B------:R-:W-:-:S05]  /*0600*/  LEA.HI R15, R24, UR4, RZ, 0x1c ;  /* 0x00000004180f7c11 */ /* 0x000fca000f8fe0ff */
[----:B------:R-:W-:Y:S01]  /*0610*/  IMAD R13, R16, 0x4, R15 ;  /* 0x00000004100d7824 */ /* 0x000fe200078e020f */
[----:B------:R-:W-:-:S04]  /*0620*/  LOP3.LUT R12, R12, 0xfc, RZ, 0xc0, !PT ;  /* 0x000000fc0c0c7812 */ /* 0x000fc800078ec0ff */
[--C-:B------:R-:W-:Y:S02]  /*0630*/  PRMT R12, R12, 0x6540, R3.reuse ;  /* 0x000065400c0c7816 */ /* 0x100fe40000000003 */
[----:B------:R-:W-:-:S04]  /*0640*/  SHF.R.S32.HI R3, RZ, 0x17, R3 ;  /* 0x00000017ff037819 */ /* 0x000fc80000011403 */
[----:B------:R-:W-:-:S04]  /*0650*/  SGXT R3, R3, 0x1 ;  /* 0x000000010303781a */ /* 0x000fc80000000200 */
[----:B------:R-:W-:Y:S02]  /*0660*/  LEA.HI R3, R3, R12, RZ, 0x7 ;  /* 0x0000000c03037211 */ /* 0x000fe400078f38ff */
[----:B------:R-:W-:-:S04]  /*0670*/  SHF.R.U32.HI R0, RZ, 0x6, R0 ;  /* 0x00000006ff007819 */ /* 0x000fc80000011600 */
[----:B------:R-:W-:Y:S02]  /*0680*/  SGXT.U32 R0, R0, 0x2 ;  /* 0x000000020000781a */ /* 0x000fe40000000000 */
[----:B------:R-:W-:Y:S01]  /*0690*/  ISETP.GE.AND P3, PT, R5, RZ, PT ;  /* 0x000000ff0500720c */ /* 0x000fe20003f66270 */
[----:B--2---:R-:W-:Y:S04]  /*06a0*/  STS [R13+0x100], R22 ;  /* 0x000100160d007388 */ /* 0x004fe80000000800 */
[----:B----4-:R0:W-:Y:S04]  /*06b0*/  STS [R13+0x40], R2 ;  /* 0x000040020d007388 */ /* 0x0101e80000000800 */
[----:B-----5:R1:W-:Y:S04]  /*06c0*/  STS [R13+0x80], R4 ;  /* 0x000080040d007388 */ /* 0x0203e80000000800 */
[----:B------:R-:W-:Y:S04]  /*06d0*/  STS [R13+0x140], R11 ;  /* 0x0001400b0d007388 */ /* 0x000fe80000000800 */
[----:B------:R-:W-:Y:S01]  /*06e0*/  STS [R13+0xc0], R23 ;  /* 0x0000c0170d007388 */ /* 0x000fe20000000800 */
[----:B0-----:R-:W-:Y:S01]  /*06f0*/  SHF.R.U32.HI R2, RZ, 0x2, R28 ;  /* 0x00000002ff027819 */ /* 0x001fe2000001161c */
[----:B------:R-:W-:-:S02]  /*0700*/  IMAD.SHL.U32 R28, R28, 0x4, RZ ;  /* 0x000000041c1c7824 */ /* 0x000fc400078e00ff */
[----:B---3--:R-:W-:Y:S04]  /*0710*/  STS [R13+0x1c0], R9 ;  /* 0x0001c0090d007388 */ /* 0x008fe80000000800 */
[----:B------:R-:W-:Y:S04]  /*0720*/  STS [R13+0x200], R6 ;  /* 0x000200060d007388 */ /* 0x000fe80000000800 */
[----:B------:R-:W-:Y:S04]  /*0730*/  STS [R13+0x180], R10 ;  /* 0x0001800a0d007388 */ /* 0x000fe80000000800 */
[----:B------:R-:W-:Y:S04]  /*0740*/  STS [R13+0x240], R8 ;  /* 0x000240080d007388 */ /* 0x000fe80000000800 */
[----:B------:R0:W-:Y:S01]  /*0750*/  STS [R13+0x280], R7 ;  /* 0x000280070d007388 */ /* 0x0001e20000000800 */
[----:B-1----:R-:W-:-:S03]  /*0760*/  LOP3.LUT R4, R2, 0x30, RZ, 0xc0, !PT ;  /* 0x0000003002047812 */ /* 0x002fc600078ec0ff */
[----:B------:R-:W-:Y:S04]  /*0770*/  STS [R13+0x2c0], R26 ;  /* 0x0002c01a0d007388 */ /* 0x000fe80000000800 */
[----:B------:R-:W-:Y:S04]  /*0780*/  STS [R13+0x300], R27 ;  /* 0x0003001b0d007388 */ /* 0x000fe80000000800 */
[----:B------:R-:W-:Y:S04]  /*0790*/  STS [R13+0x340], R18 ;  /* 0x000340120d007388 */ /* 0x000fe80000000800 */
[----:B------:R-:W-:Y:S04]  /*07a0*/  STS [R13+0x380], R19 ;  /* 0x000380130d007388 */ /* 0x000fe80000000800 */
[----:B------:R-:W-:Y:S04]  /*07b0*/  STS [R13], R20 ;  /* 0x000000140d007388 */ /* 0x000fe80000000800 */
[----:B------:R1:W-:Y:S01]  /*07c0*/  STS [R13+0x3c0], R21 ;  /* 0x0003c0150d007388 */ /* 0x0003e20000000800 */
[----:B------:R-:W-:Y:S01]  /*07d0*/  LOP3.LUT R2, R28, 0x3fc, RZ, 0xc0, !PT ;  /* 0x000003fc1c027812 */ /* 0x000fe200078ec0ff */
[----:B0-----:R-:W-:-:S04]  /*07e0*/  VIADD R7, R4, UR4 ;  /* 0x0000000404077c36 */ /* 0x001fc80008000000 */
[C---:B------:R-:W-:Y:S01]  /*07f0*/  IMAD R8, R2.reuse, 0x4, R7 ;  /* 0x0000000402087824 */ /* 0x040fe200078e0207 */
[----:B------:R-:W-:Y:S01]  /*0800*/  BAR.SYNC.DEFER_BLOCKING 0x0 ;  /* 0x0000000000007b1d */ /* 0x000fe20000010000 */
[C---:B------:R-:W-:Y:S02]  /*0810*/  LOP3.LUT R4, R2.reuse, 0x400, RZ, 0xfc, !PT ;  /* 0x0000040002047812 */ /* 0x040fe400078efcff */
[----:B------:R-:W-:Y:S02]  /*0820*/  LOP3.LUT R7, R3, 0xffffff80, RZ, 0xc0, !PT ;  /* 0xffffff8003077812 */ /* 0x000fe400078ec0ff */
[----:B------:R-:W-:Y:S02]  /*0830*/  SHF.R.U32.HI R6, RZ, 0x4, R4 ;  /* 0x00000004ff067819 */ /* 0x000fe40000011604 */
[C---:B------:R-:W-:Y:S02]  /*0840*/  LOP3.LUT R14, R2.reuse, 0x800, RZ, 0xfc, !PT ;  /* 0x00000800020e7812 */ /* 0x040fe400078efcff */
[----:B------:R-:W-:-:S02]  /*0850*/  LOP3.LUT R15, R2, 0xc00, RZ, 0xfc, !PT ;  /* 0x00000c00020f7812 */ /* 0x000fc400078efcff */
[----:B------:R-:W-:Y:S02]  /*0860*/  IADD3 R4, R12, -R7, RZ ;  /* 0x800000070c047210 */ /* 0x000fe40007ffe0ff */
[----:B------:R-:W-:Y:S02]  /*0870*/  LOP3.LUT R12, R6, 0x70, RZ, 0xc0, !PT ;  /* 0x00000070060c7812 */ /* 0x000fe400078ec0ff */
[----:B------:R-:W-:Y:S01]  /*0880*/  SHF.R.U32.HI R14, RZ, 0x4, R14 ;  /* 0x00000004ff0e7819 */ /* 0x000fe2000001160e */
[----:B------:R-:W0:Y:S01]  /*0890*/  LDC.64 R6, c[0x0][0x218] ;  /* 0x00008600ff067b82 */ /* 0x000e220000000a00 */
[----:B------:R-:W-:Y:S01]  /*08a0*/  SHF.R.U32.HI R15, RZ, 0x4, R15 ;  /* 0x00000004ff0f7819 */ /* 0x000fe2000001160f */
[----:B------:R-:W2:Y:S01]  /*08b0*/  LDS.128 R8, [R8] ;  /* 0x0000000008087984 */ /* 0x000ea20000000c00 */
[----:B-1----:R-:W-:Y:S01]  /*08c0*/  VIADD R13, R12, UR4 ;  /* 0x000000040c0d7c36 */ /* 0x002fe20008000000 */
[----:B------:R-:W-:Y:S02]  /*08d0*/  LOP3.LUT R14, R14, 0xb0, RZ, 0xc0, !PT ;  /* 0x000000b00e0e7812 */ /* 0x000fe400078ec0ff */
[----:B------:R-:W-:Y:S01]  /*08e0*/  LOP3.LUT R15, R15, 0xf0, RZ, 0xc0, !PT ;  /* 0x000000f00f0f7812 */ /* 0x000fe200078ec0ff */
[----:B------:R-:W-:-:S02]  /*08f0*/  IMAD R20, R2, 0x4, R13 ;  /* 0x0000000402147824 */ /* 0x000fc400078e020d */
[----:B------:R-:W-:Y:S01]  /*0900*/  VIADD R13, R14, UR4 ;  /* 0x000000040e0d7c36 */ /* 0x000fe20008000000 */
[----:B------:R-:W-:-:S03]  /*0910*/  IADD3 R15, R15, UR4, RZ ;  /* 0x000000040f0f7c10 */ /* 0x000fc6000fffe0ff */
[C---:B------:R-:W-:Y:S01]  /*0920*/  IMAD R16, R2.reuse, 0x4, R13 ;  /* 0x0000000402107824 */ /* 0x040fe200078e020d */
[----:B------:R-:W-:Y:S01]  /*0930*/  SHF.R.S32.HI R3, RZ, 0x7, R3 ;  /* 0x00000007ff037819 */ /* 0x000fe20000011403 */
[----:B------:R-:W-:Y:S01]  /*0940*/  IMAD R15, R2, 0x4, R15 ;  /* 0x00000004020f7824 */ /* 0x000fe200078e020f */
[----:B------:R-:W1:Y:S01]  /*0950*/  LDS.128 R20, [R20+0x1000] ;  /* 0x0010000014147984 */ /* 0x000e620000000c00 */
[----:B------:R-:W-:-:S03]  /*0960*/  LOP3.LUT R27, R5, R0, RZ, 0xfc, !PT ;  /* 0x00000000051b7212 */ /* 0x000fc600078efcff */
[----:B------:R-:W3:Y:S01]  /*0970*/  LDS.128 R16, [R16+0x2000] ;  /* 0x0020000010107984 */ /* 0x000ee20000000c00 */
[----:B------:R-:W-:Y:S01]  /*0980*/  IMAD R2, R3, 0x480, R4 ;  /* 0x0000048003027824 */ /* 0x000fe200078e0204 */
[C---:B------:R-:W-:Y:S02]  /*0990*/  ISETP.GE.AND P0, PT, R27.reuse, 0x9, PT ;  /* 0x000000091b00780c */ /* 0x040fe40003f06270 */
[----:B------:R-:W4:Y:S01]  /*09a0*/  LDS.128 R12, [R15+0x3000] ;  /* 0x003000000f0c7984 */ /* 0x000f220000000c00 */
[----:B------:R-:W-:-:S04]  /*09b0*/  IMAD R3, R27, 0x80, R2 ;  /* 0x000000801b037824 */ /* 0x000fc800078e0202 */
[----:B0-----:R-:W-:Y:S01]  /*09c0*/  IMAD.WIDE R24, R3, 0x4, R6 ;  /* 0x0000000403187825 */ /* 0x001fe200078e0206 */
[C---:B------:R-:W-:Y:S02]  /*09d0*/  LOP3.LUT R29, R27.reuse, 0x4, RZ, 0xfc, !PT ;  /* 0x000000041b1d7812 */ /* 0x040fe400078efcff */
[----:B------:R-:W-:-:S03]  /*09e0*/  LOP3.LUT R27, R27, 0x8, RZ, 0xfc, !PT ;  /* 0x000000081b1b7812 */ /* 0x000fc600078efcff */
[----:B--2---:R0:W-:Y:S01]  /*09f0*/  @!P0 STG.E.128 desc[UR6][R24.64], R8 ;  /* 0x0000000818008986 */ /* 0x0041e2000c101d06 */
[----:B------:R-:W-:Y:S02]  /*0a00*/  ISETP.GE.AND P1, PT, R29, 0x9, PT ;  /* 0x000000091d00780c */ /* 0x000fe40003f26270 */
[----:B------:R-:W-:Y:S02]  /*0a10*/  ISETP.GE.AND P2, PT, R27, 0x9, PT ;  /* 0x000000091b00780c */ /* 0x000fe40003f46270 */
[----:B------:R-:W-:Y:S01]  /*0a20*/  LEA R0, R29, R2, 0x7 ;  /* 0x000000021d007211 */ /* 0x000fe200078e38ff */
[----:B0-----:R-:W0:Y:S01]  /*0a30*/  LDC.64 R24, c[0x0][0x220] ;  /* 0x00008800ff187b82 */ /* 0x001e220000000a00 */
[----:B------:R-:W-:Y:S02]  /*0a40*/  IMAD R2, R27, 0x80, R2 ;  /* 0x000000801b027824 */ /* 0x000fe400078e0202 */
[----:B------:R-:W-:Y:S02]  /*0a50*/  VIADD R27, R3, 0x600 ;  /* 0x00000600031b7836 */ /* 0x000fe40000000000 */
[----:B------:R-:W-:-:S04]  /*0a60*/  IMAD.WIDE R28, R0, 0x4, R6 ;  /* 0x00000004001c7825 */ /* 0x000fc800078e0206 */
[--C-:B------:R-:W-:Y:S01]  /*0a70*/  IMAD.WIDE R4, R2, 0x4, R6.reuse ;  /* 0x0000000402047825 */ /* 0x100fe200078e0206 */
[----:B-1----:R-:W-:Y:S03]  /*0a80*/  @!P1 STG.E.128 desc[UR6][R28.64], R20 ;  /* 0x000000141c009986 */ /* 0x002fe6000c101d06 */
[----:B------:R-:W-:Y:S01]  /*0a90*/  IMAD.WIDE R6, R27, 0x4, R6 ;  /* 0x000000041b067825 */ /* 0x000fe200078e0206 */
[----:B---3--:R0:W-:Y:S04]  /*0aa0*/  @!P2 STG.E.128 desc[UR6][R4.64], R16 ;  /* 0x000000100400a986 */ /* 0x0081e8000c101d06 */
[----:B----4-:R1:W-:Y:S01]  /*0ab0*/  @!P3 STG.E.128 desc[UR6][R6.64], R12 ;  /* 0x0000000c0600b986 */ /* 0x0103e2000c101d06 */
[----:B0-----:R-:W-:-:S04]  /*0ac0*/  IMAD.WIDE R4, R3, 0x4, R24 ;  /* 0x0000000403047825 */ /* 0x001fc800078e0218 */
[--C-:B-1----:R-:W-:Y:S01]  /*0ad0*/  IMAD.WIDE R6, R0, 0x4, R24.reuse ;  /* 0x0000000400067825 */ /* 0x102fe200078e0218 */
[----:B------:R0:W-:Y:S03]  /*0ae0*/  @!P0 STG.E.128 desc[UR6][R4.64], R8 ;  /* 0x0000000804008986 */ /* 0x0001e6000c101d06 */
[--C-:B------:R-:W-:Y:S01]  /*0af0*/  IMAD.WIDE R2, R2, 0x4, R24.reuse ;  /* 0x0000000402027825 */ /* 0x100fe200078e0218 */
[----:B------:R0:W-:Y:S04]  /*0b00*/  @!P1 STG.E.128 desc[UR6][R6.64], R20 ;  /* 0x0000001406009986 */ /* 0x0001e8000c101d06 */
[----:B------:R0:W-:Y:S01]  /*0b10*/  @!P2 STG.E.128 desc[UR6][R2.64], R16 ;  /* 0x000000100200a986 */ /* 0x0001e2000c101d06 */
[----:B------:R-:W-:Y:S01]  /*0b20*/  IMAD.WIDE R24, R27, 0x4, R24 ;  /* 0x000000041b187825 */ /* 0x000fe200078e0218 */
[----:B0-----:R-:W-:Y:S06]  /*0b30*/  @P3 EXIT ;  /* 0x000000000000394d */ /* 0x001fec0003800000 */
[----:B------:R-:W-:Y:S01]  /*0b40*/  STG.E.128 desc[UR6][R24.64], R12 ;  /* 0x0000000c18007986 */ /* 0x000fe2000c101d06 */
[----:B------:R-:W-:Y:S05]  /*0b50*/  EXIT ;  /* 0x000000000000794d */ /* 0x000fea0003800000 */
.L_x_0:
[----:B------:R-:W-:-:S00]  /*0b60*/  BRA `(.L_x_0) ;  /* 0xfffffffc00fc7947 */ /* 0x000fc0000383ffff */
[----:B------:R-:W-:-:S00]  /*0b70*/  NOP ;  /* 0x0000000000007918 */ /* 0x000fc00000000000 */
        /* <DEDUP_REMOVED lines=8> */
.L_x_1:


//--------------------- .nv.shared.triton_poi_fused_convolution_4 --------------------------
	.section	.nv.shared.triton_poi_fused_convolution_4,"aw",@nobits
	.sectionflags	@""
	.align	16
	.zero		1024


//--------------------- .nv.constant0.triton_poi_fused_convolution_4 --------------------------
	.section	.nv.constant0.triton_poi_fused_convolution_4,"a",@progbits
	.sectionflags	@""
	.align	4
.nv.constant0.triton_poi_fused_convolution_4:
	.zero		560
